//
// Generated by NVIDIA NVVM Compiler
//
// Compiler Build ID: CL-36424714
// Cuda compilation tools, release 13.0, V13.0.88
// Based on NVVM 20.0.0
//

.version 9.0
.target sm_100
.address_size 64

	// .globl	_Z3sumPiS_

.visible .entry _Z3sumPiS_(
	.param .u64 .ptr .align 1 _Z3sumPiS__param_0,
	.param .u64 .ptr .align 1 _Z3sumPiS__param_1
)
{
	.reg .b32 	%r<7>;
	.reg .b64 	%rd<7>;

	ld.param.u64 	%rd1, [_Z3sumPiS__param_0];
	ld.param.u64 	%rd2, [_Z3sumPiS__param_1];
	cvta.to.global.u64 	%rd3, %rd2;
	cvta.to.global.u64 	%rd4, %rd1;
	mov.u32 	%r1, %tid.x;
	mov.u32 	%r2, %ctaid.x;
	mov.u32 	%r3, %ntid.x;
	mad.lo.s32 	%r4, %r2, %r3, %r1;
	mul.wide.s32 	%rd5, %r4, 4;
	add.s64 	%rd6, %rd4, %rd5;
	ld.global.u32 	%r5, [%rd6];
	atom.global.add.u32 	%r6, [%rd3], %r5;
	ret;

}


// ===== COMPILED SASS (sm_100) =====

	.target	sm_100

	.elftype	@"ET_EXEC"


//--------------------- .note.nv.tkinfo           --------------------------
	.section	.note.nv.tkinfo,"",@"SHT_NOTE"
	.sectionflags	@"SHF_NOTE_NV_TKINFO"
	.tkinfo
        /*0018*/ 	.word	0x00000002
        /*0030*/ 	.string	""
        /*0030*/ 	.string	"ptxas"
        /*0030*/ 	.string	"Cuda compilation tools, release 13.0, V13.0.88"
        /*0030*/ 	.string	"Build cuda_13.0.r13.0/compiler.36424714_0"
        /*0030*/ 	.string	"-arch sm_100 -m 64 "



//--------------------- .note.nv.cuinfo           --------------------------
	.section	.note.nv.cuinfo,"",@"SHT_NOTE"
	.sectionflags	@"SHF_NOTE_NV_CUINFO"
        /*0018*/ 	.short	0x0002
        /*001a*/ 	.short	0x0064
        /*001c*/ 	.short	0x0082
	.zero		2


//--------------------- .nv.info                  --------------------------
	.section	.nv.info,"",@"SHT_CUDA_INFO"
	.align	4


	//----- nvinfo : EIATTR_REGCOUNT
	.align		4
        /*0000*/ 	.byte	0x04, 0x2f
        /*0002*/ 	.short	(.L_1 - .L_0)
	.align		4
.L_0:
        /*0004*/ 	.word	index@(_Z3sumPiS_)
        /*0008*/ 	.word	0x0000000a


	//----- nvinfo : EIATTR_FRAME_SIZE
	.align		4
.L_1:
        /*000c*/ 	.byte	0x04, 0x11
        /*000e*/ 	.short	(.L_3 - .L_2)
	.align		4
.L_2:
        /*0010*/ 	.word	index@(_Z3sumPiS_)
        /*0014*/ 	.word	0x00000000


	//----- nvinfo : EIATTR_MIN_STACK_SIZE
	.align		4
.L_3:
        /*0018*/ 	.byte	0x04, 0x12
        /*001a*/ 	.short	(.L_5 - .L_4)
	.align		4
.L_4:
        /*001c*/ 	.word	index@(_Z3sumPiS_)
        /*0020*/ 	.word	0x00000000
.L_5:


//--------------------- .nv.compat                --------------------------
	.section	.nv.compat,"",@"SHT_CUDA_COMPAT_INFO"
	.align	4
        /*0000*/ 	.byte	0x02, 0x09, 0x00, 0x00, 0x02, 0x02, 0x01, 0x00, 0x02, 0x05, 0x05, 0x00, 0x03, 0x07, 0x01, 0x01
        /*0010*/ 	.byte	0x02, 0x03, 0x00, 0x00, 0x02, 0x06, 0x01, 0x00, 0x04, 0x0b, 0x08, 0x00, 0x09, 0x00, 0x00, 0x00
        /*0020*/ 	.byte	0x00, 0x00, 0x00, 0x00


//--------------------- .nv.info._Z3sumPiS_       --------------------------
	.section	.nv.info._Z3sumPiS_,"",@"SHT_CUDA_INFO"
	.sectionflags	@""
	.align	4


	//----- nvinfo : EIATTR_CUDA_API_VERSION
	.align		4
        /*0000*/ 	.byte	0x04, 0x37
        /*0002*/ 	.short	(.L_7 - .L_6)
.L_6:
        /*0004*/ 	.word	0x00000082


	//----- nvinfo : EIATTR_KPARAM_INFO
	.align		4
.L_7:
        /*0008*/ 	.byte	0x04, 0x17
        /*000a*/ 	.short	(.L_9 - .L_8)
.L_8:
        /*000c*/ 	.word	0x00000000
        /*0010*/ 	.short	0x0001
        /*0012*/ 	.short	0x0008
        /*0014*/ 	.byte	0x00, 0xf5, 0x21, 0x00


	//----- nvinfo : EIATTR_KPARAM_INFO
	.align		4
.L_9:
        /*0018*/ 	.byte	0x04, 0x17
        /*001a*/ 	.short	(.L_11 - .L_10)
.L_10:
        /*001c*/ 	.word	0x00000000
        /*0020*/ 	.short	0x0000
        /*0022*/ 	.short	0x0000
        /*0024*/ 	.byte	0x00, 0xf5, 0x21, 0x00


	//----- nvinfo : EIATTR_SPARSE_MMA_MASK
	.align		4
.L_11:
        /*0028*/ 	.byte	0x03, 0x50
        /*002a*/ 	.short	0x0000


	//----- nvinfo : EIATTR_MAXREG_COUNT
	.align		4
        /*002c*/ 	.byte	0x03, 0x1b
        /*002e*/ 	.short	0x00ff


	//----- nvinfo : EIATTR_MERCURY_ISA_VERSION
	.align		4
        /*0030*/ 	.byte	0x03, 0x5f
        /*0032*/ 	.short	0x0101


	//----- nvinfo : EIATTR_INT_WARP_WIDE_INSTR_OFFSETS
	.align		4
        /*0034*/ 	.byte	0x04, 0x31
        /*0036*/ 	.short	(.L_13 - .L_12)


	//   ....[0]....
.L_12:
        /*0038*/ 	.word	0x000000a0


	//   ....[1]....
        /*003c*/ 	.word	0x000000e0


	//----- nvinfo : EIATTR_VRC_CTA_INIT_COUNT
	.align		4
.L_13:
        /*0040*/ 	.byte	0x02, 0x4a
	.zero		1
	.zero		1


	//----- nvinfo : EIATTR_EXIT_INSTR_OFFSETS
	.align		4
        /*0044*/ 	.byte	0x04, 0x1c
        /*0046*/ 	.short	(.L_15 - .L_14)


	//   ....[0]....
.L_14:
        /*0048*/ 	.word	0x00000110


	//----- nvinfo : EIATTR_CBANK_PARAM_SIZE
	.align		4
.L_15:
        /*004c*/ 	.byte	0x03, 0x19
        /*004e*/ 	.short	0x0010


	//----- nvinfo : EIATTR_PARAM_CBANK
	.align		4
        /*0050*/ 	.byte	0x04, 0x0a
        /*0052*/ 	.short	(.L_17 - .L_16)
	.align		4
.L_16:
        /*0054*/ 	.word	index@(.nv.constant0._Z3sumPiS_)
        /*0058*/ 	.short	0x0380
        /*005a*/ 	.short	0x0010


	//----- nvinfo : EIATTR_SW_WAR
	.align		4
.L_17:
        /*005c*/ 	.byte	0x04, 0x36
        /*005e*/ 	.short	(.L_19 - .L_18)
.L_18:
        /*0060*/ 	.word	0x00000008
.L_19:


//--------------------- .nv.callgraph             --------------------------
	.section	.nv.callgraph,"",@"SHT_CUDA_CALLGRAPH"
	.align	4
	.sectionentsize	8
	.align		4
        /*0000*/ 	.word	0x00000000
	.align		4
        /*0004*/ 	.word	0xffffffff
	.align		4
        /*0008*/ 	.word	0x00000000
	.align		4
        /*000c*/ 	.word	0xfffffffe
	.align		4
        /*0010*/ 	.word	0x00000000
	.align		4
        /*0014*/ 	.word	0xfffffffd
	.align		4
        /*0018*/ 	.word	0x00000000
	.align		4
        /*001c*/ 	.word	0xfffffffc


//--------------------- .text._Z3sumPiS_          --------------------------
	.section	.text._Z3sumPiS_,"ax",@progbits
	.align	128
        .global         _Z3sumPiS_
        .type           _Z3sumPiS_,@function
        .size           _Z3sumPiS_,(.L_x_1 - _Z3sumPiS_)
        .other          _Z3sumPiS_,@"STO_CUDA_ENTRY STV_DEFAULT"
_Z3sumPiS_:
.text._Z3sumPiS_:
[----:B------:R-:W-:Y:S01]  /*0000*/  LDC R1, c[0x0][0x37c] ;  /* 0x0000df00ff017b82 */ /* 0x000fe20000000800 */
[----:B------:R-:W0:Y:S07]  /*0010*/  S2R R5, SR_TID.X ;  /* 0x0000000000057919 */ /* 0x000e2e0000002100 */
[----:B------:R-:W0:Y:S01]  /*0020*/  S2UR UR4, SR_CTAID.X ;  /* 0x00000000000479c3 */ /* 0x000e220000002500 */
[----:B------:R-:W1:Y:S07]  /*0030*/  LDCU.64 UR6, c[0x0][0x358] ;  /* 0x00006b00ff0677ac */ /* 0x000e6e0008000a00 */
[----:B------:R-:W0:Y:S08]  /*0040*/  LDC R0, c[0x0][0x360] ;  /* 0x0000d800ff007b82 */ /* 0x000e300000000800 */
[----:B------:R-:W2:Y:S01]  /*0050*/  LDC.64 R2, c[0x0][0x380] ;  /* 0x0000e000ff027b82 */ /* 0x000ea20000000a00 */
[----:B0-----:R-:W-:-:S04]  /*0060*/  IMAD R5, R0, UR4, R5 ;  /* 0x0000000400057c24 */ /* 0x001fc8000f8e0205 */
[----:B--2---:R-:W-:-:S06]  /*0070*/  IMAD.WIDE R2, R5, 0x4, R2 ;  /* 0x0000000405027825 */ /* 0x004fcc00078e0202 */
[----:B-1----:R-:W2:Y:S01]  /*0080*/  LDG.E R2, desc[UR6][R2.64] ;  /* 0x0000000602027981 */ /* 0x002ea2000c1e1900 */
[----:B------:R-:W0:Y:S01]  /*0090*/  LDC.64 R4, c[0x0][0x388] ;  /* 0x0000e200ff047b82 */ /* 0x000e220000000a00 */
[----:B------:R-:W-:Y:S01]  /*00a0*/  VOTEU.ANY UR4, UPT, PT ;  /* 0x0000000000047886 */ /* 0x000fe200038e0100 */
[----:B------:R-:W1:Y:S01]  /*00b0*/  S2R R0, SR_LANEID ;  /* 0x0000000000007919 */ /* 0x000e620000000000 */
[----:B------:R-:W-:-:S06]  /*00c0*/  UFLO.U32 UR4, UR4 ;  /* 0x00000004000472bd */ /* 0x000fcc00080e0000 */
[----:B-1----:R-:W-:Y:S01]  /*00d0*/  ISETP.EQ.U32.AND P0, PT, R0, UR4, PT ;  /* 0x0000000400007c0c */ /* 0x002fe2000bf02070 */
[----:B--2---:R-:W1:Y:S02]  /*00e0*/  REDUX.SUM UR5, R2 ;  /* 0x00000000020573c4 */ /* 0x004e64000000c000 */
[----:B-1----:R-:W-:-:S10]  /*00f0*/  MOV R7, UR5 ;  /* 0x0000000500077c02 */ /* 0x002fd40008000f00 */
[----:B0-----:R-:W-:Y:S01]  /*0100*/  @P0 REDG.E.ADD.STRONG.GPU desc[UR6][R4.64], R7 ;  /* 0x000000070400098e */ /* 0x001fe2000c12e106 */
[----:B------:R-:W-:Y:S05]  /*0110*/  EXIT ;  /* 0x000000000000794d */ /* 0x000fea0003800000 */
.L_x_0:
[----:B------:R-:W-:-:S00]  /*0120*/  BRA `(.L_x_0) ;  /* 0xfffffffc00fc7947 */ /* 0x000fc0000383ffff */
[----:B------:R-:W-:-:S00]  /*0130*/  NOP ;  /* 0x0000000000007918 */ /* 0x000fc00000000000 */
        /* <DEDUP_REMOVED lines=12> */
.L_x_1:


//--------------------- .nv.shared.reserved.0     --------------------------
	.section	.nv.shared.reserved.0,"aw",@nobits
	.weak		__nv_reservedSMEM_offset_0_alias
	.size		__nv_reservedSMEM_offset_0_alias, 0, 64
	.other		__nv_reservedSMEM_offset_0_alias,@"STO_CUDA_RESERVED_SHARED STV_DEFAULT"
__nv_reservedSMEM_offset_0_alias:
	.zero		0
	.zero		64


//--------------------- .nv.constant0._Z3sumPiS_  --------------------------
	.section	.nv.constant0._Z3sumPiS_,"a",@progbits
	.sectionflags	@""
	.align	4
.nv.constant0._Z3sumPiS_:
	.zero		912


//--------------------- SYMBOLS --------------------------

	.type		.nv.reservedSmem.offset0,@object
	.size		.nv.reservedSmem.offset0,0x4
